	.headerflags	@"EF_CUDA_TEXMODE_UNIFIED EF_CUDA_64BIT_ADDRESS EF_CUDA_ACCELERATORS EF_CUDA_SM90 EF_CUDA_VIRTUAL_SM(EF_CUDA_SM90)"
	.elftype	@"ET_EXEC"


//--------------------- .nv.info                  --------------------------
	.section	.nv.info,"",@"SHT_CUDA_INFO"
	.align	4


	//----- nvinfo : EIATTR_REGCOUNT
	.align		4
        /*0000*/ 	.byte	0x04, 0x2f
        /*0002*/ 	.short	(.L_3 - .L_2)
	.align		4
.L_2:
        /*0004*/ 	.word	index@(triton_poi_fused__native_batch_norm_legit_no_training_relu_20)
        /*0008*/ 	.word	0x00000024


	//----- nvinfo : EIATTR_MIN_STACK_SIZE
	.align		4
.L_3:
        /*000c*/ 	.byte	0x04, 0x12
        /*000e*/ 	.short	(.L_5 - .L_4)
	.align		4
.L_4:
        /*0010*/ 	.word	index@(triton_poi_fused__native_batch_norm_legit_no_training_relu_20)
        /*0014*/ 	.word	0x00000000


	//----- nvinfo : EIATTR_FRAME_SIZE
	.align		4
.L_5:
        /*0018*/ 	.byte	0x04, 0x11
        /*001a*/ 	.short	(.L_7 - .L_6)
	.align		4
.L_6:
        /*001c*/ 	.word	index@(triton_poi_fused__native_batch_norm_legit_no_training_relu_20)
        /*0020*/ 	.word	0x00000000


	//----- nvinfo : EIATTR_MIN_STACK_SIZE
	.align		4
.L_7:
        /*0024*/ 	.byte	0x04, 0x12
        /*0026*/ 	.short	(.L_9 - .L_8)
	.align		4
.L_8:
        /*0028*/ 	.word	index@(triton_poi_fused__native_batch_norm_legit_no_training_relu_20)
        /*002c*/ 	.word	0x00000000
.L_9:


//--------------------- .nv.info.triton_poi_fused__native_batch_norm_legit_no_training_relu_20 --------------------------
	.section	.nv.info.triton_poi_fused__native_batch_norm_legit_no_training_relu_20,"",@"SHT_CUDA_INFO"
	.sectionflags	@""
	.align	4


	//----- nvinfo : EIATTR_CUDA_API_VERSION
	.align		4
        /*0000*/ 	.byte	0x04, 0x37
        /*0002*/ 	.short	(.L_11 - .L_10)
.L_10:
        /*0004*/ 	.word	0x0000007c


	//----- nvinfo : EIATTR_KPARAM_INFO
	.align		4
.L_11:
        /*0008*/ 	.byte	0x04, 0x17
        /*000a*/ 	.short	(.L_13 - .L_12)
.L_12:
        /*000c*/ 	.word	0x00000000
        /*0010*/ 	.short	0x0006
        /*0012*/ 	.short	0x0030
        /*0014*/ 	.byte	0x00, 0xf0, 0x11, 0x00


	//----- nvinfo : EIATTR_KPARAM_INFO
	.align		4
.L_13:
        /*0018*/ 	.byte	0x04, 0x17
        /*001a*/ 	.short	(.L_15 - .L_14)
.L_14:
        /*001c*/ 	.word	0x00000000
        /*0020*/ 	.short	0x0005
        /*0022*/ 	.short	0x0028
        /*0024*/ 	.byte	0x00, 0xf4, 0x21, 0x00


	//----- nvinfo : EIATTR_KPARAM_INFO
	.align		4
.L_15:
        /*0028*/ 	.byte	0x04, 0x17
        /*002a*/ 	.short	(.L_17 - .L_16)
.L_16:
        /*002c*/ 	.word	0x00000000
        /*0030*/ 	.short	0x0004
        /*0032*/ 	.short	0x0020
        /*0034*/ 	.byte	0x00, 0xf4, 0x21, 0x00


	//----- nvinfo : EIATTR_KPARAM_INFO
	.align		4
.L_17:
        /*0038*/ 	.byte	0x04, 0x17
        /*003a*/ 	.short	(.L_19 - .L_18)
.L_18:
        /*003c*/ 	.word	0x00000000
        /*0040*/ 	.short	0x0003
        /*0042*/ 	.short	0x0018
        /*0044*/ 	.byte	0x00, 0xf4, 0x21, 0x00


	//----- nvinfo : EIATTR_KPARAM_INFO
	.align		4
.L_19:
        /*0048*/ 	.byte	0x04, 0x17
        /*004a*/ 	.short	(.L_21 - .L_20)
.L_20:
        /*004c*/ 	.word	0x00000000
        /*0050*/ 	.short	0x0002
        /*0052*/ 	.short	0x0010
        /*0054*/ 	.byte	0x00, 0xf4, 0x21, 0x00


	//----- nvinfo : EIATTR_KPARAM_INFO
	.align		4
.L_21:
        /*0058*/ 	.byte	0x04, 0x17
        /*005a*/ 	.short	(.L_23 - .L_22)
.L_22:
        /*005c*/ 	.word	0x00000000
        /*0060*/ 	.short	0x0001
        /*0062*/ 	.short	0x0008
        /*0064*/ 	.byte	0x00, 0xf4, 0x21, 0x00


	//----- nvinfo : EIATTR_KPARAM_INFO
	.align		4
.L_23:
        /*0068*/ 	.byte	0x04, 0x17
        /*006a*/ 	.short	(.L_25 - .L_24)
.L_24:
        /*006c*/ 	.word	0x00000000
        /*0070*/ 	.short	0x0000
        /*0072*/ 	.short	0x0000
        /*0074*/ 	.byte	0x00, 0xf4, 0x21, 0x00


	//----- nvinfo : EIATTR_SPARSE_MMA_MASK
	.align		4
.L_25:
        /*0078*/ 	.byte	0x03, 0x50
        /*007a*/ 	.short	0x0000


	//----- nvinfo : EIATTR_MAXREG_COUNT
	.align		4
        /*007c*/ 	.byte	0x03, 0x1b
        /*007e*/ 	.short	0x00ff


	//----- nvinfo : EIATTR_EXIT_INSTR_OFFSETS
	.align		4
        /*0080*/ 	.byte	0x04, 0x1c
        /*0082*/ 	.short	(.L_27 - .L_26)


	//   ....[0]....
.L_26:
        /*0084*/ 	.word	0x00000b30


	//   ....[1]....
        /*0088*/ 	.word	0x00000b50


	//----- nvinfo : EIATTR_REQNTID
	.align		4
.L_27:
        /*008c*/ 	.byte	0x04, 0x10
        /*008e*/ 	.short	(.L_29 - .L_28)
.L_28:
        /*0090*/ 	.word	0x00000080
        /*0094*/ 	.word	0x00000001
        /*0098*/ 	.word	0x00000001


	//----- nvinfo : EIATTR_CBANK_PARAM_SIZE
	.align		4
.L_29:
        /*009c*/ 	.byte	0x03, 0x19
        /*009e*/ 	.short	0x0034


	//----- nvinfo : EIATTR_PARAM_CBANK
	.align		4
        /*00a0*/ 	.byte	0x04, 0x0a
        /*00a2*/ 	.short	(.L_31 - .L_30)
	.align		4
.L_30:
        /*00a4*/ 	.word	index@(.nv.constant0.triton_poi_fused__native_batch_norm_legit_no_training_relu_20)
        /*00a8*/ 	.short	0x0210
        /*00aa*/ 	.short	0x0034


	//----- nvinfo : EIATTR_SW_WAR
	.align		4
.L_31:
        /*00ac*/ 	.byte	0x04, 0x36
        /*00ae*/ 	.short	(.L_33 - .L_32)
.L_32:
        /*00b0*/ 	.word	0x00000008
.L_33:


//--------------------- .nv.callgraph             --------------------------
	.section	.nv.callgraph,"",@"SHT_CUDA_CALLGRAPH"
	.align	4
	.sectionentsize	8
	.align		4
        /*0000*/ 	.word	0x00000000
	.align		4
        /*0004*/ 	.word	0xffffffff
	.align		4
        /*0008*/ 	.word	0x00000000
	.align		4
        /*000c*/ 	.word	0xfffffffe
	.align		4
        /*0010*/ 	.word	0x00000000
	.align		4
        /*0014*/ 	.word	0xfffffffd
	.align		4
        /*0018*/ 	.word	0x00000000
	.align		4
        /*001c*/ 	.word	0xfffffffc


//--------------------- .nv.constant4             --------------------------
	.section	.nv.constant4,"a",@progbits
	.align	8
	.align		8
.nv.constant4:
        /*0000*/ 	.dword	_$_str
	.align		8
        /*0008*/ 	.dword	_$_str_$_2


//--------------------- .text.triton_poi_fused__native_batch_norm_legit_no_training_relu_20 --------------------------
	.section	.text.triton_poi_fused__native_batch_norm_legit_no_training_relu_20,"ax",@progbits
	.align	128
        .global         triton_poi_fused__native_batch_norm_legit_no_training_relu_20
        .type           triton_poi_fused__native_batch_norm_legit_no_training_relu_20,@function
        .size           triton_poi_fused__native_batch_norm_legit_no_training_relu_20,(.L_x_1 - triton_poi_fused__native_batch_norm_legit_no_training_relu_20)
        .other          triton_poi_fused__native_batch_norm_legit_no_training_relu_20,@"STO_CUDA_ENTRY STV_DEFAULT"
triton_poi_fused__native_batch_norm_legit_no_training_relu_20:
.text.triton_poi_fused__native_batch_norm_legit_no_training_relu_20:
[----:B------:R-:W0:Y:S02]  /*0000*/  LDC R1, c[0x0][0x28] ;  /* 0x00000a00ff017b82 */ /* 0x000e240000000800 */
[----:B------:R-:W1:Y:S01]  /*0010*/  S2R R0, SR_TID.X ;  /* 0x0000000000007919 */ /* 0x000e620000002100 */
[----:B------:R-:W2:Y:S01]  /*0020*/  LDC.64 R28, c[0x0][0x220] ;  /* 0x00008800ff1c7b82 */ /* 0x000ea20000000a00 */
[----:B------:R-:W3:Y:S07]  /*0030*/  S2R R3, SR_CTAID.X ;  /* 0x0000000000037919 */ /* 0x000eee0000002500 */
[----:B------:R-:W4:Y:S01]  /*0040*/  LDC.64 R32, c[0x0][0x210] ;  /* 0x00008400ff207b82 */ /* 0x000f220000000a00 */
[----:B------:R-:W-:Y:S01]  /*0050*/  ULDC.64 UR4, c[0x0][0x208] ;  /* 0x0000820000047ab9 */ /* 0x000fe20000000a00 */
[----:B------:R-:W-:-:S02]  /*0060*/  CS2R R4, SRZ ;  /* 0x0000000000047805 */ /* 0x000fc4000001ff00 */
[----:B------:R-:W-:Y:S02]  /*0070*/  CS2R R6, SRZ ;  /* 0x0000000000067805 */ /* 0x000fe4000001ff00 */
[----:B------:R-:W-:Y:S02]  /*0080*/  CS2R R8, SRZ ;  /* 0x0000000000087805 */ /* 0x000fe4000001ff00 */
[----:B------:R-:W-:Y:S01]  /*0090*/  CS2R R10, SRZ ;  /* 0x00000000000a7805 */ /* 0x000fe2000001ff00 */
[----:B------:R-:W5:Y:S01]  /*00a0*/  LDC.64 R30, c[0x0][0x218] ;  /* 0x00008600ff1e7b82 */ /* 0x000f620000000a00 */
[----:B-1----:R-:W-:-:S04]  /*00b0*/  SHF.L.U32 R0, R0, 0x2, RZ ;  /* 0x0000000200007819 */ /* 0x002fc800000006ff */
[----:B------:R-:W-:Y:S02]  /*00c0*/  LOP3.LUT R0, R0, 0x1fc, RZ, 0xc0, !PT ;  /* 0x000001fc00007812 */ /* 0x000fe400078ec0ff */
[----:B---3--:R-:W-:Y:S02]  /*00d0*/  SHF.R.S32.HI R2, RZ, 0x15, R3 ;  /* 0x00000015ff027819 */ /* 0x008fe40000011403 */
[----:B------:R-:W-:Y:S02]  /*00e0*/  LEA R0, R3, R0, 0xa ;  /* 0x0000000003007211 */ /* 0x000fe400078e50ff */
[----:B------:R-:W-:Y:S02]  /*00f0*/  SGXT R3, R2, 0x1 ;  /* 0x000000010203781a */ /* 0x000fe40000000200 */
[----:B------:R-:W-:Y:S02]  /*0100*/  ISETP.GE.AND P1, PT, R0, 0x546900, PT ;  /* 0x005469000000780c */ /* 0x000fe40003f26270 */
[----:B------:R-:W-:-:S02]  /*0110*/  CS2R R12, SRZ ;  /* 0x00000000000c7805 */ /* 0x000fc4000001ff00 */
[----:B------:R-:W-:Y:S02]  /*0120*/  LEA.HI R3, R3, R0, RZ, 0x6 ;  /* 0x0000000003037211 */ /* 0x000fe400078f30ff */
[----:B------:R-:W-:Y:S01]  /*0130*/  CS2R R14, SRZ ;  /* 0x00000000000e7805 */ /* 0x000fe2000001ff00 */
[----:B----4-:R-:W-:Y:S01]  /*0140*/  IMAD.WIDE R32, R0, 0x4, R32 ;  /* 0x0000000400207825 */ /* 0x010fe200078e0220 */
[----:B------:R-:W-:-:S04]  /*0150*/  LOP3.LUT R3, R3, 0xffffffc0, RZ, 0xc0, !PT ;  /* 0xffffffc003037812 */ /* 0x000fc800078ec0ff */
[----:B------:R-:W-:Y:S01]  /*0160*/  IADD3 R2, R0, -R3, RZ ;  /* 0x8000000300027210 */ /* 0x000fe20007ffe0ff */
[----:B------:R-:W3:Y:S04]  /*0170*/  @!P1 LDG.E.128 R4, desc[UR4][R32.64] ;  /* 0x0000000420049981 */ /* 0x000ee8000c1e1d00 */
[----:B--2---:R-:W-:-:S04]  /*0180*/  IMAD.WIDE R28, R2, 0x4, R28 ;  /* 0x00000004021c7825 */ /* 0x004fc800078e021c */
[----:B-----5:R-:W-:Y:S01]  /*0190*/  IMAD.WIDE R30, R2, 0x4, R30 ;  /* 0x00000004021e7825 */ /* 0x020fe200078e021e */
[----:B------:R-:W2:Y:S04]  /*01a0*/  @!P1 LDG.E.EL.128 R12, desc[UR4][R28.64] ;  /* 0x000000041c0c9981 */ /* 0x000ea8000c2e1d00 */
[----:B------:R-:W3:Y:S01]  /*01b0*/  @!P1 LDG.E.EL.128 R8, desc[UR4][R30.64] ;  /* 0x000000041e089981 */ /* 0x000ee2000c2e1d00 */
[----:B------:R-:W-:-:S04]  /*01c0*/  IADD3 R3, R0, 0x200, RZ ;  /* 0x0000020000037810 */ /* 0x000fc80007ffe0ff */
[----:B------:R-:W-:Y:S02]  /*01d0*/  ISETP.GE.AND P0, PT, R3, 0x546900, PT ;  /* 0x005469000300780c */ /* 0x000fe40003f06270 */
[----:B------:R-:W-:Y:S02]  /*01e0*/  CS2R R24, SRZ ;  /* 0x0000000000187805 */ /* 0x000fe4000001ff00 */
[----:B------:R-:W-:Y:S02]  /*01f0*/  CS2R R26, SRZ ;  /* 0x00000000001a7805 */ /* 0x000fe4000001ff00 */
[----:B------:R-:W-:Y:S02]  /*0200*/  CS2R R16, SRZ ;  /* 0x0000000000107805 */ /* 0x000fe4000001ff00 */
[----:B------:R-:W-:Y:S02]  /*0210*/  CS2R R18, SRZ ;  /* 0x0000000000127805 */ /* 0x000fe4000001ff00 */
[----:B------:R-:W-:-:S02]  /*0220*/  CS2R R20, SRZ ;  /* 0x0000000000147805 */ /* 0x000fc4000001ff00 */
[----:B------:R-:W-:Y:S01]  /*0230*/  CS2R R22, SRZ ;  /* 0x0000000000167805 */ /* 0x000fe2000001ff00 */
[----:B------:R-:W4:Y:S04]  /*0240*/  @!P0 LDG.E.EL.128 R24, desc[UR4][R28.64] ;  /* 0x000000041c188981 */ /* 0x000f28000c2e1d00 */
[----:B------:R-:W5:Y:S04]  /*0250*/  @!P0 LDG.E.128 R16, desc[UR4][R32.64+0x800] ;  /* 0x0008000420108981 */ /* 0x000f68000c1e1d00 */
[----:B------:R1:W5:Y:S01]  /*0260*/  @!P0 LDG.E.EL.128 R20, desc[UR4][R30.64] ;  /* 0x000000041e148981 */ /* 0x000362000c2e1d00 */
[----:B------:R-:W-:Y:S01]  /*0270*/  HFMA2.MMA R3, -RZ, RZ, 1.625, 0 ;  /* 0x3e800000ff037435 */ /* 0x000fe200000001ff */
[----:B-1----:R-:W1:Y:S02]  /*0280*/  LDC.64 R30, c[0x0][0x230] ;  /* 0x00008c00ff1e7b82 */ /* 0x002e640000000a00 */
[----:B-1----:R-:W-:-:S04]  /*0290*/  IMAD.WIDE R30, R2, 0x4, R30 ;  /* 0x00000004021e7825 */ /* 0x002fc800078e021e */
[----:B--2---:R-:W-:Y:S01]  /*02a0*/  FADD R12, R12, 0.0010000000474974513054 ;  /* 0x3a83126f0c0c7421 */ /* 0x004fe20000000000 */
[----:B---3--:R-:W-:-:S05]  /*02b0*/  FADD R5, -R9, R5 ;  /* 0x0000000509057221 */ /* 0x008fca0000000100 */
[----:B------:R-:W1:Y:S01]  /*02c0*/  MUFU.SQRT R12, R12 ;  /* 0x0000000c000c7308 */ /* 0x000e620000002000 */
[----:B------:R-:W-:Y:S01]  /*02d0*/  FADD R9, R13, 0.0010000000474974513054 ;  /* 0x3a83126f0d097421 */ /* 0x000fe20000000000 */
[----:B------:R-:W-:Y:S01]  /*02e0*/  FADD R4, -R8, R4 ;  /* 0x0000000408047221 */ /* 0x000fe20000000100 */
[----:B------:R-:W-:Y:S01]  /*02f0*/  FADD R8, R14, 0.0010000000474974513054 ;  /* 0x3a83126f0e087421 */ /* 0x000fe20000000000 */
[----:B------:R-:W-:-:S04]  /*0300*/  FADD R14, R15, 0.0010000000474974513054 ;  /* 0x3a83126f0f0e7421 */ /* 0x000fc80000000000 */
[----:B------:R-:W2:Y:S01]  /*0310*/  MUFU.SQRT R9, R9 ;  /* 0x0000000900097308 */ /* 0x000ea20000002000 */
[----:B-1----:R-:W-:-:S07]  /*0320*/  FSETP.GT.AND P5, PT, R12, 8.50705917302346158658e+37, PT ;  /* 0x7e8000000c00780b */ /* 0x002fce0003fa4000 */
[----:B------:R-:W1:Y:S01]  /*0330*/  MUFU.SQRT R8, R8 ;  /* 0x0000000800087308 */ /* 0x000e620000002000 */
[----:B------:R-:W-:Y:S01]  /*0340*/  FSETP.GEU.AND P2, PT, R12, 1.175494350822287508e-38, PT ;  /* 0x008000000c00780b */ /* 0x000fe20003f4e000 */
[----:B----4-:R-:W-:-:S06]  /*0350*/  FADD R24, R24, 0.0010000000474974513054 ;  /* 0x3a83126f18187421 */ /* 0x010fcc0000000000 */
[----:B------:R-:W3:Y:S01]  /*0360*/  MUFU.SQRT R14, R14 ;  /* 0x0000000e000e7308 */ /* 0x000ee20000002000 */
[C---:B--2---:R-:W-:Y:S01]  /*0370*/  FSETP.GT.AND P3, PT, R9.reuse, 8.50705917302346158658e+37, PT ;  /* 0x7e8000000900780b */ /* 0x044fe20003f64000 */
[----:B------:R-:W-:Y:S01]  /*0380*/  FADD R10, -R10, R6 ;  /* 0x000000060a0a7221 */ /* 0x000fe20000000100 */
[----:B------:R-:W-:Y:S01]  /*0390*/  FSETP.GEU.AND P4, PT, R9, 1.175494350822287508e-38, PT ;  /* 0x008000000900780b */ /* 0x000fe20003f8e000 */
[----:B------:R-:W-:Y:S01]  /*03a0*/  @P5 FMUL R12, R12, 0.25 ;  /* 0x3e8000000c0c5820 */ /* 0x000fe20000400000 */
[----:B------:R-:W-:-:S03]  /*03b0*/  FSEL R6, R3, 1, P5 ;  /* 0x3f80000003067808 */ /* 0x000fc60002800000 */
[----:B------:R-:W2:Y:S01]  /*03c0*/  MUFU.SQRT R15, R24 ;  /* 0x00000018000f7308 */ /* 0x000ea20000002000 */
[----:B------:R-:W-:Y:S01]  /*03d0*/  FADD R13, R25, 0.0010000000474974513054 ;  /* 0x3a83126f190d7421 */ /* 0x000fe20000000000 */
[----:B------:R-:W-:Y:S01]  /*03e0*/  FADD R26, R26, 0.0010000000474974513054 ;  /* 0x3a83126f1a1a7421 */ /* 0x000fe20000000000 */
[----:B------:R-:W-:Y:S01]  /*03f0*/  @!P2 FMUL R12, R12, 16777216 ;  /* 0x4b8000000c0ca820 */ /* 0x000fe20000400000 */
[----:B------:R-:W-:Y:S01]  /*0400*/  @!P2 FMUL R6, R6, 16777216 ;  /* 0x4b8000000606a820 */ /* 0x000fe20000400000 */
[----:B-1----:R-:W-:Y:S01]  /*0410*/  FSETP.GT.AND P6, PT, R8, 8.50705917302346158658e+37, PT ;  /* 0x7e8000000800780b */ /* 0x002fe20003fc4000 */
[----:B-----5:R-:W-:Y:S01]  /*0420*/  FADD R16, -R20, R16 ;  /* 0x0000001014107221 */ /* 0x020fe20000000100 */
[----:B---3--:R-:W-:Y:S01]  /*0430*/  FSETP.GT.AND P2, PT, R14, 8.50705917302346158658e+37, PT ;  /* 0x7e8000000e00780b */ /* 0x008fe20003f44000 */
[----:B------:R-:W1:Y:S01]  /*0440*/  MUFU.SQRT R13, R13 ;  /* 0x0000000d000d7308 */ /* 0x000e620000002000 */
[----:B------:R-:W-:Y:S01]  /*0450*/  FSEL R20, R3, 1, P3 ;  /* 0x3f80000003147808 */ /* 0x000fe20001800000 */
[----:B------:R-:W-:Y:S01]  /*0460*/  @P3 FMUL R9, R9, 0.25 ;  /* 0x3e80000009093820 */ /* 0x000fe20000400000 */
[----:B------:R-:W-:-:S02]  /*0470*/  FSETP.GEU.AND P5, PT, R8, 1.175494350822287508e-38, PT ;  /* 0x008000000800780b */ /* 0x000fc40003fae000 */
[----:B------:R-:W-:-:S03]  /*0480*/  FSETP.GEU.AND P3, PT, R14, 1.175494350822287508e-38, PT ;  /* 0x008000000e00780b */ /* 0x000fc60003f6e000 */
[----:B------:R-:W3:Y:S01]  /*0490*/  MUFU.SQRT R25, R26 ;  /* 0x0000001a00197308 */ /* 0x000ee20000002000 */
[----:B------:R-:W-:Y:S01]  /*04a0*/  @!P4 FMUL R9, R9, 16777216 ;  /* 0x4b8000000909c820 */ /* 0x000fe20000400000 */
[----:B------:R-:W-:Y:S01]  /*04b0*/  @!P4 FMUL R20, R20, 16777216 ;  /* 0x4b8000001414c820 */ /* 0x000fe20000400000 */
[----:B--2---:R-:W-:Y:S01]  /*04c0*/  FSETP.GT.AND P4, PT, R15, 8.50705917302346158658e+37, PT ;  /* 0x7e8000000f00780b */ /* 0x004fe20003f84000 */
[----:B------:R-:W-:Y:S01]  /*04d0*/  FADD R11, -R11, R7 ;  /* 0x000000070b0b7221 */ /* 0x000fe20000000100 */
[C---:B------:R-:W-:Y:S01]  /*04e0*/  FSEL R24, R3.reuse, 1, P6 ;  /* 0x3f80000003187808 */ /* 0x040fe20003000000 */
[----:B------:R-:W-:Y:S02]  /*04f0*/  @P6 FMUL R8, R8, 0.25 ;  /* 0x3e80000008086820 */ /* 0x000fe40000400000 */
[----:B------:R2:W4:Y:S01]  /*0500*/  MUFU.RCP R7, R12 ;  /* 0x0000000c00077308 */ /* 0x0005220000001000 */
[----:B------:R-:W-:Y:S01]  /*0510*/  @P2 FMUL R14, R14, 0.25 ;  /* 0x3e8000000e0e2820 */ /* 0x000fe20000400000 */
[----:B------:R-:W-:Y:S01]  /*0520*/  @!P5 FMUL R8, R8, 16777216 ;  /* 0x4b8000000808d820 */ /* 0x000fe20000400000 */
[----:B------:R-:W-:Y:S01]  /*0530*/  @!P5 FMUL R24, R24, 16777216 ;  /* 0x4b8000001818d820 */ /* 0x000fe20000400000 */
[----:B--2---:R-:W-:Y:S01]  /*0540*/  FSEL R12, R3, 1, P2 ;  /* 0x3f800000030c7808 */ /* 0x004fe20001000000 */
[----:B------:R-:W-:Y:S01]  /*0550*/  @!P3 FMUL R14, R14, 16777216 ;  /* 0x4b8000000e0eb820 */ /* 0x000fe20000400000 */
[----:B-1----:R-:W-:-:S03]  /*0560*/  FSETP.GT.AND P5, PT, R13, 8.50705917302346158658e+37, PT ;  /* 0x7e8000000d00780b */ /* 0x002fc60003fa4000 */
[----:B------:R-:W-:Y:S01]  /*0570*/  @!P3 FMUL R12, R12, 16777216 ;  /* 0x4b8000000c0cb820 */ /* 0x000fe20000400000 */
[----:B---3--:R-:W-:Y:S01]  /*0580*/  FSETP.GT.AND P3, PT, R25, 8.50705917302346158658e+37, PT ;  /* 0x7e8000001900780b */ /* 0x008fe20003f64000 */
[----:B------:R-:W-:Y:S01]  /*0590*/  FADD R17, -R21, R17 ;  /* 0x0000001115117221 */ /* 0x000fe20000000100 */
[C---:B------:R-:W-:Y:S01]  /*05a0*/  FSETP.GEU.AND P6, PT, R15.reuse, 1.175494350822287508e-38, PT ;  /* 0x008000000f00780b */ /* 0x040fe20003fce000 */
[----:B------:R-:W-:Y:S01]  /*05b0*/  @P4 FMUL R15, R15, 0.25 ;  /* 0x3e8000000f0f4820 */ /* 0x000fe20000400000 */
[----:B------:R-:W-:Y:S01]  /*05c0*/  FSEL R21, R3, 1, P4 ;  /* 0x3f80000003157808 */ /* 0x000fe20002000000 */
[----:B------:R-:W1:Y:S01]  /*05d0*/  MUFU.RCP R29, R14 ;  /* 0x0000000e001d7308 */ /* 0x000e620000001000 */
[----:B------:R-:W-:Y:S02]  /*05e0*/  FSETP.GEU.AND P2, PT, R13, 1.175494350822287508e-38, PT ;  /* 0x008000000d00780b */ /* 0x000fe40003f4e000 */
[----:B------:R-:W-:Y:S01]  /*05f0*/  FSETP.GEU.AND P4, PT, R25, 1.175494350822287508e-38, PT ;  /* 0x008000001900780b */ /* 0x000fe20003f8e000 */
[----:B------:R-:W-:-:S04]  /*0600*/  FADD R23, -R23, R19 ;  /* 0x0000001317177221 */ /* 0x000fc80000000100 */
[----:B------:R-:W2:Y:S01]  /*0610*/  MUFU.RCP R33, R8 ;  /* 0x0000000800217308 */ /* 0x000ea20000001000 */
[----:B----4-:R-:W-:Y:S01]  /*0620*/  FMUL R19, R7, R6 ;  /* 0x0000000607137220 */ /* 0x010fe20000400000 */
[----:B------:R-:W-:Y:S01]  /*0630*/  @P5 FMUL R13, R13, 0.25 ;  /* 0x3e8000000d0d5820 */ /* 0x000fe20000400000 */
[----:B------:R-:W3:Y:S01]  /*0640*/  LDC.64 R6, c[0x0][0x228] ;  /* 0x00008a00ff067b82 */ /* 0x000ee20000000a00 */
[----:B------:R-:W-:-:S04]  /*0650*/  @P3 FMUL R25, R25, 0.25 ;  /* 0x3e80000019193820 */ /* 0x000fc80000400000 */
[----:B------:R-:W4:Y:S01]  /*0660*/  MUFU.RCP R9, R9 ;  /* 0x0000000900097308 */ /* 0x000f220000001000 */
[----:B------:R-:W-:Y:S01]  /*0670*/  @!P6 FMUL R15, R15, 16777216 ;  /* 0x4b8000000f0fe820 */ /* 0x000fe20000400000 */
[----:B------:R-:W-:Y:S01]  /*0680*/  @!P2 FMUL R13, R13, 16777216 ;  /* 0x4b8000000d0da820 */ /* 0x000fe20000400000 */
[----:B------:R-:W-:Y:S01]  /*0690*/  @!P4 FMUL R25, R25, 16777216 ;  /* 0x4b8000001919c820 */ /* 0x000fe20000400000 */
[----:B-1----:R-:W-:Y:S01]  /*06a0*/  FMUL R12, R29, R12 ;  /* 0x0000000c1d0c7220 */ /* 0x002fe20000400000 */
[----:B--2---:R-:W-:-:S03]  /*06b0*/  FMUL R33, R33, R24 ;  /* 0x0000001821217220 */ /* 0x004fc60000400000 */
[----:B------:R1:W2:Y:S08]  /*06c0*/  MUFU.RCP R8, R15 ;  /* 0x0000000f00087308 */ /* 0x0002b00000001000 */
[----:B------:R-:W5:Y:S01]  /*06d0*/  MUFU.RCP R26, R13 ;  /* 0x0000000d001a7308 */ /* 0x000f620000001000 */
[----:B----4-:R-:W-:Y:S01]  /*06e0*/  FMUL R24, R9, R20 ;  /* 0x0000001409187220 */ /* 0x010fe20000400000 */
[----:B-1----:R-:W-:-:S06]  /*06f0*/  FMUL R15, R33, R10 ;  /* 0x0000000a210f7220 */ /* 0x002fcc0000400000 */
[----:B------:R2:W1:Y:S01]  /*0700*/  MUFU.RCP R29, R25 ;  /* 0x00000019001d7308 */ /* 0x0004620000001000 */
[C---:B------:R-:W-:Y:S02]  /*0710*/  FSEL R9, R3.reuse, 1, P5 ;  /* 0x3f80000003097808 */ /* 0x040fe40002800000 */
[----:B------:R-:W-:Y:S01]  /*0720*/  FSEL R10, R3, 1, P3 ;  /* 0x3f800000030a7808 */ /* 0x000fe20001800000 */
[----:B------:R-:W-:Y:S02]  /*0730*/  @!P6 FMUL R21, R21, 16777216 ;  /* 0x4b8000001515e820 */ /* 0x000fe40000400000 */
[----:B------:R-:W-:Y:S02]  /*0740*/  @!P2 FMUL R9, R9, 16777216 ;  /* 0x4b8000000909a820 */ /* 0x000fe40000400000 */
[----:B------:R-:W-:Y:S01]  /*0750*/  @!P4 FMUL R10, R10, 16777216 ;  /* 0x4b8000000a0ac820 */ /* 0x000fe20000400000 */
[----:B------:R-:W-:Y:S01]  /*0760*/  FMUL R12, R12, R11 ;  /* 0x0000000b0c0c7220 */ /* 0x000fe20000400000 */
[----:B------:R-:W-:Y:S01]  /*0770*/  FMUL R24, R24, R5 ;  /* 0x0000000518187220 */ /* 0x000fe20000400000 */
[----:B------:R-:W-:Y:S01]  /*0780*/  FMUL R19, R19, R4 ;  /* 0x0000000413137220 */ /* 0x000fe20000400000 */
[----:B--2---:R-:W-:Y:S01]  /*0790*/  FMUL R25, R8, R21 ;  /* 0x0000001508197220 */ /* 0x004fe20000400000 */
[----:B-----5:R-:W-:Y:S01]  /*07a0*/  FMUL R26, R26, R9 ;  /* 0x000000091a1a7220 */ /* 0x020fe20000400000 */
[----:B---3--:R-:W-:-:S04]  /*07b0*/  IMAD.WIDE R32, R2, 0x4, R6 ;  /* 0x0000000402207825 */ /* 0x008fc800078e0206 */
[----:B-1----:R-:W-:Y:S01]  /*07c0*/  FMUL R29, R29, R10 ;  /* 0x0000000a1d1d7220 */ /* 0x002fe20000400000 */
[----:B------:R-:W-:Y:S02]  /*07d0*/  CS2R R8, SRZ ;  /* 0x0000000000087805 */ /* 0x000fe4000001ff00 */
[----:B------:R-:W-:Y:S02]  /*07e0*/  CS2R R10, SRZ ;  /* 0x00000000000a7805 */ /* 0x000fe4000001ff00 */
[----:B------:R-:W-:Y:S02]  /*07f0*/  CS2R R4, SRZ ;  /* 0x0000000000047805 */ /* 0x000fe4000001ff00 */
[----:B------:R-:W-:Y:S02]  /*0800*/  CS2R R6, SRZ ;  /* 0x0000000000067805 */ /* 0x000fe4000001ff00 */
[----:B------:R-:W2:Y:S04]  /*0810*/  @!P1 LDG.E.EL.128 R8, desc[UR4][R32.64] ;  /* 0x0000000420089981 */ /* 0x000ea8000c2e1d00 */
[----:B------:R-:W2:Y:S01]  /*0820*/  @!P1 LDG.E.EL.128 R4, desc[UR4][R30.64] ;  /* 0x000000041e049981 */ /* 0x000ea2000c2e1d00 */
[----:B------:R-:W-:-:S04]  /*0830*/  FADD R27, R27, 0.0010000000474974513054 ;  /* 0x3a83126f1b1b7421 */ /* 0x000fc80000000000 */
[----:B------:R-:W1:Y:S02]  /*0840*/  MUFU.SQRT R20, R27 ;  /* 0x0000001b00147308 */ /* 0x000e640000002000 */
[C---:B-1----:R-:W-:Y:S02]  /*0850*/  FSETP.GT.AND P2, PT, R20.reuse, 8.50705917302346158658e+37, PT ;  /* 0x7e8000001400780b */ /* 0x042fe40003f44000 */
[----:B------:R-:W-:-:S11]  /*0860*/  FSETP.GEU.AND P3, PT, R20, 1.175494350822287508e-38, PT ;  /* 0x008000001400780b */ /* 0x000fd60003f6e000 */
[----:B------:R-:W-:-:S04]  /*0870*/  @P2 FMUL R20, R20, 0.25 ;  /* 0x3e80000014142820 */ /* 0x000fc80000400000 */
[----:B------:R-:W-:-:S06]  /*0880*/  @!P3 FMUL R20, R20, 16777216 ;  /* 0x4b8000001414b820 */ /* 0x000fcc0000400000 */
[----:B------:R-:W1:Y:S01]  /*0890*/  MUFU.RCP R20, R20 ;  /* 0x0000001400147308 */ /* 0x000e620000001000 */
[----:B------:R-:W-:-:S05]  /*08a0*/  FSEL R3, R3, 1, P2 ;  /* 0x3f80000003037808 */ /* 0x000fca0001000000 */
[----:B------:R-:W-:Y:S01]  /*08b0*/  @!P3 FMUL R3, R3, 16777216 ;  /* 0x4b8000000303b820 */ /* 0x000fe20000400000 */
[----:B------:R-:W-:-:S03]  /*08c0*/  FADD R18, -R22, R18 ;  /* 0x0000001216127221 */ /* 0x000fc60000000100 */
[----:B-1----:R-:W-:Y:S01]  /*08d0*/  FMUL R2, R20, R3 ;  /* 0x0000000314027220 */ /* 0x002fe20000400000 */
[----:B------:R-:W-:-:S03]  /*08e0*/  CS2R R20, SRZ ;  /* 0x0000000000147805 */ /* 0x000fc6000001ff00 */
[----:B------:R-:W-:Y:S01]  /*08f0*/  FMUL R2, R2, R23 ;  /* 0x0000001702027220 */ /* 0x000fe20000400000 */
[----:B------:R-:W-:-:S06]  /*0900*/  CS2R R22, SRZ ;  /* 0x0000000000167805 */ /* 0x000fcc000001ff00 */
[----:B------:R-:W3:Y:S01]  /*0910*/  @!P0 LDG.E.EL.128 R20, desc[UR4][R30.64] ;  /* 0x000000041e148981 */ /* 0x000ee2000c2e1d00 */
[----:B--2---:R-:W-:Y:S01]  /*0920*/  FFMA R6, R15, R10, R6 ;  /* 0x0000000a0f067223 */ /* 0x004fe20000000006 */
[----:B------:R-:W-:Y:S01]  /*0930*/  FFMA R7, R12, R11, R7 ;  /* 0x0000000b0c077223 */ /* 0x000fe20000000007 */
[----:B------:R-:W-:Y:S02]  /*0940*/  CS2R R12, SRZ ;  /* 0x00000000000c7805 */ /* 0x000fe4000001ff00 */
[----:B------:R-:W-:Y:S01]  /*0950*/  CS2R R14, SRZ ;  /* 0x00000000000e7805 */ /* 0x000fe2000001ff00 */
[----:B------:R-:W1:Y:S05]  /*0960*/  LDC.64 R10, c[0x0][0x238] ;  /* 0x00008e00ff0a7b82 */ /* 0x000e6a0000000a00 */
[----:B------:R-:W3:Y:S01]  /*0970*/  @!P0 LDG.E.EL.128 R12, desc[UR4][R32.64] ;  /* 0x00000004200c8981 */ /* 0x000ee2000c2e1d00 */
[----:B------:R-:W-:Y:S01]  /*0980*/  FFMA R5, R24, R9, R5 ;  /* 0x0000000918057223 */ /* 0x000fe20000000005 */
[----:B------:R-:W-:Y:S01]  /*0990*/  FFMA R4, R19, R8, R4 ;  /* 0x0000000813047223 */ /* 0x000fe20000000004 */
[----:B------:R-:W-:Y:S01]  /*09a0*/  FSETP.GEU.AND P2, PT, R7, RZ, PT ;  /* 0x000000ff0700720b */ /* 0x000fe20003f4e000 */
[----:B------:R-:W-:Y:S01]  /*09b0*/  FMUL R29, R29, R18 ;  /* 0x000000121d1d7220 */ /* 0x000fe20000400000 */
[----:B------:R-:W-:Y:S01]  /*09c0*/  FSETP.GEU.AND P3, PT, R6, RZ, PT ;  /* 0x000000ff0600720b */ /* 0x000fe20003f6e000 */
[----:B------:R-:W-:Y:S01]  /*09d0*/  FMUL R26, R26, R17 ;  /* 0x000000111a1a7220 */ /* 0x000fe20000400000 */
[----:B------:R-:W-:Y:S01]  /*09e0*/  FSETP.GEU.AND P4, PT, R5, RZ, PT ;  /* 0x000000ff0500720b */ /* 0x000fe20003f8e000 */
[----:B------:R-:W-:Y:S01]  /*09f0*/  FMUL R25, R25, R16 ;  /* 0x0000001019197220 */ /* 0x000fe20000400000 */
[----:B------:R-:W-:-:S02]  /*0a00*/  FSETP.GEU.AND P5, PT, R4, RZ, PT ;  /* 0x000000ff0400720b */ /* 0x000fc40003fae000 */
[----:B------:R-:W-:Y:S02]  /*0a10*/  SEL R7, R7, RZ, P2 ;  /* 0x000000ff07077207 */ /* 0x000fe40001000000 */
[----:B------:R-:W-:Y:S02]  /*0a20*/  SEL R6, R6, RZ, P3 ;  /* 0x000000ff06067207 */ /* 0x000fe40001800000 */
[----:B------:R-:W-:Y:S02]  /*0a30*/  SEL R5, R5, RZ, P4 ;  /* 0x000000ff05057207 */ /* 0x000fe40002000000 */
[----:B------:R-:W-:Y:S01]  /*0a40*/  SEL R4, R4, RZ, P5 ;  /* 0x000000ff04047207 */ /* 0x000fe20002800000 */
[----:B-1----:R-:W-:-:S05]  /*0a50*/  IMAD.WIDE R10, R0, 0x4, R10 ;  /* 0x00000004000a7825 */ /* 0x002fca00078e020a */
[----:B------:R1:W-:Y:S01]  /*0a60*/  @!P1 STG.E.128 desc[UR4][R10.64], R4 ;  /* 0x000000040a009986 */ /* 0x0003e2000c101d04 */
[----:B---3--:R-:W-:Y:S01]  /*0a70*/  FFMA R2, R2, R15, R23 ;  /* 0x0000000f02027223 */ /* 0x008fe20000000017 */
[----:B------:R-:W-:Y:S01]  /*0a80*/  FFMA R14, R29, R14, R22 ;  /* 0x0000000e1d0e7223 */ /* 0x000fe20000000016 */
[----:B------:R-:W-:Y:S01]  /*0a90*/  FFMA R13, R26, R13, R21 ;  /* 0x0000000d1a0d7223 */ /* 0x000fe20000000015 */
[----:B------:R-:W-:Y:S02]  /*0aa0*/  FFMA R12, R25, R12, R20 ;  /* 0x0000000c190c7223 */ /* 0x000fe40000000014 */
[----:B------:R-:W-:Y:S02]  /*0ab0*/  FSETP.GEU.AND P1, PT, R2, RZ, PT ;  /* 0x000000ff0200720b */ /* 0x000fe40003f2e000 */
[----:B------:R-:W-:Y:S02]  /*0ac0*/  FSETP.GEU.AND P2, PT, R14, RZ, PT ;  /* 0x000000ff0e00720b */ /* 0x000fe40003f4e000 */
[----:B------:R-:W-:-:S02]  /*0ad0*/  FSETP.GEU.AND P3, PT, R13, RZ, PT ;  /* 0x000000ff0d00720b */ /* 0x000fc40003f6e000 */
[----:B------:R-:W-:Y:S02]  /*0ae0*/  FSETP.GEU.AND P4, PT, R12, RZ, PT ;  /* 0x000000ff0c00720b */ /* 0x000fe40003f8e000 */
[----:B------:R-:W-:Y:S02]  /*0af0*/  SEL R15, R2, RZ, P1 ;  /* 0x000000ff020f7207 */ /* 0x000fe40000800000 */
[----:B------:R-:W-:Y:S02]  /*0b00*/  SEL R14, R14, RZ, P2 ;  /* 0x000000ff0e0e7207 */ /* 0x000fe40001000000 */
[----:B------:R-:W-:Y:S02]  /*0b10*/  SEL R13, R13, RZ, P3 ;  /* 0x000000ff0d0d7207 */ /* 0x000fe40001800000 */
[----:B------:R-:W-:Y:S01]  /*0b20*/  SEL R12, R12, RZ, P4 ;  /* 0x000000ff0c0c7207 */ /* 0x000fe20002000000 */
[----:B-1----:R-:W-:Y:S06]  /*0b30*/  @P0 EXIT ;  /* 0x000000000000094d */ /* 0x002fec0003800000 */
[----:B------:R-:W-:Y:S01]  /*0b40*/  STG.E.128 desc[UR4][R10.64+0x800], R12 ;  /* 0x0008000c0a007986 */ /* 0x000fe2000c101d04 */
[----:B------:R-:W-:Y:S05]  /*0b50*/  EXIT ;  /* 0x000000000000794d */ /* 0x000fea0003800000 */
.L_x_0:
[----:B------:R-:W-:-:S00]  /*0b60*/  BRA `(.L_x_0) ;  /* 0xfffffffc00fc7947 */ /* 0x000fc0000383ffff */
[----:B------:R-:W-:-:S00]  /*0b70*/  NOP ;  /* 0x0000000000007918 */ /* 0x000fc00000000000 */
        /* <DEDUP_REMOVED lines=8> */
.L_x_1:


//--------------------- .nv.global.init           --------------------------
	.section	.nv.global.init,"aw",@progbits
.nv.global.init:
	.type		_$_str,@object
	.size		_$_str,(_$_str_$_2 - _$_str)
_$_str:
        /*0000*/ 	.byte	0x5f, 0x5f, 0x43, 0x55, 0x44, 0x41, 0x5f, 0x46, 0x54, 0x5a, 0x00
	.type		_$_str_$_2,@object
	.size		_$_str_$_2,(.L_1 - _$_str_$_2)
_$_str_$_2:
        /*000b*/ 	.byte	0x5f, 0x5f, 0x43, 0x55, 0x44, 0x41, 0x5f, 0x50, 0x52, 0x45, 0x43, 0x5f, 0x53, 0x51, 0x52, 0x54
        /*001b*/ 	.byte	0x00
.L_1:


//--------------------- .nv.constant0.triton_poi_fused__native_batch_norm_legit_no_training_relu_20 --------------------------
	.section	.nv.constant0.triton_poi_fused__native_batch_norm_legit_no_training_relu_20,"a",@progbits
	.sectionflags	@""
	.align	4
.nv.constant0.triton_poi_fused__native_batch_norm_legit_no_training_relu_20:
	.zero		580
